//
// Generated by NVIDIA NVVM Compiler
//
// Compiler Build ID: CL-36424714
// Cuda compilation tools, release 13.0, V13.0.88
// Based on NVVM 20.0.0
//

.version 9.0
.target sm_100
.address_size 64

	// .globl	_Z8kahanSumPd
.extern .func  (.param .b32 func_retval0) vprintf
(
	.param .b64 vprintf_param_0,
	.param .b64 vprintf_param_1
)
;
// _ZZ8kahanSumPdE3sum has been demoted
// _ZZ8kahanSumPdE1c has been demoted
.global .align 1 .b8 $str[16] = {75, 97, 104, 97, 110, 32, 115, 117, 109, 58, 32, 37, 108, 102, 10};

.visible .entry _Z8kahanSumPd(
	.param .u64 .ptr .align 1 _Z8kahanSumPd_param_0
)
{
	.local .align 8 .b8 	__local_depot0[8];
	.reg .b64 	%SP;
	.reg .b64 	%SPL;
	.reg .pred 	%p<3>;
	.reg .b32 	%r<7>;
	.reg .b64 	%rd<10>;
	.reg .b64 	%fd<5>;
	// demoted variable
	.shared .align 8 .f64 _ZZ8kahanSumPdE3sum;
	// demoted variable
	.shared .align 8 .f64 _ZZ8kahanSumPdE1c;
	mov.u64 	%SPL, __local_depot0;
	cvta.local.u64 	%SP, %SPL;
	ld.param.u64 	%rd1, [_Z8kahanSumPd_param_0];
	mov.b64 	%rd2, 0;
	st.shared.u64 	[_ZZ8kahanSumPdE1c], %rd2;
	st.shared.u64 	[_ZZ8kahanSumPdE3sum], %rd2;
	mov.u32 	%r2, %tid.x;
	mov.u32 	%r3, %ctaid.x;
	mov.u32 	%r4, %ntid.x;
	mad.lo.s32 	%r1, %r3, %r4, %r2;
	setp.gt.u32 	%p1, %r1, 9;
	@%p1 bra 	$L__BB0_2;
	cvta.to.global.u64 	%rd3, %rd1;
	mul.wide.u32 	%rd4, %r1, 8;
	add.s64 	%rd5, %rd3, %rd4;
	ld.global.f64 	%fd1, [%rd5];
	add.f64 	%fd2, %fd1, 0d0000000000000000;
	sub.f64 	%fd3, %fd2, %fd1;
	st.shared.f64 	[_ZZ8kahanSumPdE1c], %fd3;
	st.shared.f64 	[_ZZ8kahanSumPdE3sum], %fd2;
$L__BB0_2:
	bar.sync 	0;
	setp.ne.s32 	%p2, %r1, 0;
	@%p2 bra 	$L__BB0_4;
	ld.shared.f64 	%fd4, [_ZZ8kahanSumPdE3sum];
	add.u64 	%rd6, %SP, 0;
	add.u64 	%rd7, %SPL, 0;
	st.local.f64 	[%rd7], %fd4;
	mov.u64 	%rd8, $str;
	cvta.global.u64 	%rd9, %rd8;
	{ // callseq 0, 0
	.param .b64 param0;
	st.param.b64 	[param0], %rd9;
	.param .b64 param1;
	st.param.b64 	[param1], %rd6;
	.param .b32 retval0;
	call.uni (retval0), 
	vprintf, 
	(
	param0, 
	param1
	);
	ld.param.b32 	%r5, [retval0];
	} // callseq 0
$L__BB0_4:
	ret;

}
	// .globl	_Z4initPd
.visible .entry _Z4initPd(
	.param .u64 .ptr .align 1 _Z4initPd_param_0
)
{
	.reg .pred 	%p<2>;
	.reg .b32 	%r<5>;
	.reg .b64 	%rd<6>;

	ld.param.u64 	%rd1, [_Z4initPd_param_0];
	mov.u32 	%r2, %tid.x;
	mov.u32 	%r3, %ctaid.x;
	mov.u32 	%r4, %ntid.x;
	mad.lo.s32 	%r1, %r3, %r4, %r2;
	setp.gt.u32 	%p1, %r1, 9;
	@%p1 bra 	$L__BB1_2;
	cvta.to.global.u64 	%rd2, %rd1;
	mul.wide.u32 	%rd3, %r1, 8;
	add.s64 	%rd4, %rd2, %rd3;
	mov.b64 	%rd5, 4591870180066957722;
	st.global.u64 	[%rd4], %rd5;
$L__BB1_2:
	ret;

}


// ===== COMPILED SASS (sm_100) =====

	.target	sm_100

	.elftype	@"ET_EXEC"


//--------------------- .note.nv.tkinfo           --------------------------
	.section	.note.nv.tkinfo,"",@"SHT_NOTE"
	.sectionflags	@"SHF_NOTE_NV_TKINFO"
	.tkinfo
        /*0018*/ 	.word	0x00000002
        /*0030*/ 	.string	""
        /*0030*/ 	.string	"ptxas"
        /*0030*/ 	.string	"Cuda compilation tools, release 13.0, V13.0.88"
        /*0030*/ 	.string	"Build cuda_13.0.r13.0/compiler.36424714_0"
        /*0030*/ 	.string	"-arch sm_100 -m 64 "



//--------------------- .note.nv.cuinfo           --------------------------
	.section	.note.nv.cuinfo,"",@"SHT_NOTE"
	.sectionflags	@"SHF_NOTE_NV_CUINFO"
        /*0018*/ 	.short	0x0002
        /*001a*/ 	.short	0x0064
        /*001c*/ 	.short	0x0082
	.zero		2


//--------------------- .nv.info                  --------------------------
	.section	.nv.info,"",@"SHT_CUDA_INFO"
	.align	4


	//----- nvinfo : EIATTR_REGCOUNT
	.align		4
        /*0000*/ 	.byte	0x04, 0x2f
        /*0002*/ 	.short	(.L_2 - .L_1)
	.align		4
.L_1:
        /*0004*/ 	.word	index@(_Z8kahanSumPd)
        /*0008*/ 	.word	0x00000018


	//----- nvinfo : EIATTR_FRAME_SIZE
	.align		4
.L_2:
        /*000c*/ 	.byte	0x04, 0x11
        /*000e*/ 	.short	(.L_4 - .L_3)
	.align		4
.L_3:
        /*0010*/ 	.word	index@(_Z8kahanSumPd)
        /*0014*/ 	.word	0x00000008


	//----- nvinfo : EIATTR_REGCOUNT
	.align		4
.L_4:
        /*0018*/ 	.byte	0x04, 0x2f
        /*001a*/ 	.short	(.L_6 - .L_5)
	.align		4
.L_5:
        /*001c*/ 	.word	index@(_Z4initPd)
        /*0020*/ 	.word	0x0000000a


	//----- nvinfo : EIATTR_FRAME_SIZE
	.align		4
.L_6:
        /*0024*/ 	.byte	0x04, 0x11
        /*0026*/ 	.short	(.L_8 - .L_7)
	.align		4
.L_7:
        /*0028*/ 	.word	index@(_Z4initPd)
        /*002c*/ 	.word	0x00000000


	//----- nvinfo : EIATTR_MIN_STACK_SIZE
	.align		4
.L_8:
        /*0030*/ 	.byte	0x04, 0x12
        /*0032*/ 	.short	(.L_10 - .L_9)
	.align		4
.L_9:
        /*0034*/ 	.word	index@(_Z4initPd)
        /*0038*/ 	.word	0x00000000


	//----- nvinfo : EIATTR_MIN_STACK_SIZE
	.align		4
.L_10:
        /*003c*/ 	.byte	0x04, 0x12
        /*003e*/ 	.short	(.L_12 - .L_11)
	.align		4
.L_11:
        /*0040*/ 	.word	index@(_Z8kahanSumPd)
        /*0044*/ 	.word	0x00000008
.L_12:


//--------------------- .nv.compat                --------------------------
	.section	.nv.compat,"",@"SHT_CUDA_COMPAT_INFO"
	.align	4
        /*0000*/ 	.byte	0x02, 0x09, 0x00, 0x00, 0x02, 0x02, 0x01, 0x00, 0x02, 0x05, 0x05, 0x00, 0x03, 0x07, 0x01, 0x01
        /*0010*/ 	.byte	0x02, 0x03, 0x00, 0x00, 0x02, 0x06, 0x01, 0x00, 0x04, 0x0b, 0x08, 0x00, 0x01, 0x00, 0x00, 0x00
        /*0020*/ 	.byte	0x00, 0x00, 0x00, 0x00


//--------------------- .nv.info._Z4initPd        --------------------------
	.section	.nv.info._Z4initPd,"",@"SHT_CUDA_INFO"
	.sectionflags	@""
	.align	4


	//----- nvinfo : EIATTR_CUDA_API_VERSION
	.align		4
        /*0000*/ 	.byte	0x04, 0x37
        /*0002*/ 	.short	(.L_14 - .L_13)
.L_13:
        /*0004*/ 	.word	0x00000082


	//----- nvinfo : EIATTR_KPARAM_INFO
	.align		4
.L_14:
        /*0008*/ 	.byte	0x04, 0x17
        /*000a*/ 	.short	(.L_16 - .L_15)
.L_15:
        /*000c*/ 	.word	0x00000000
        /*0010*/ 	.short	0x0000
        /*0012*/ 	.short	0x0000
        /*0014*/ 	.byte	0x00, 0xf5, 0x21, 0x00


	//----- nvinfo : EIATTR_SPARSE_MMA_MASK
	.align		4
.L_16:
        /*0018*/ 	.byte	0x03, 0x50
        /*001a*/ 	.short	0x0000


	//----- nvinfo : EIATTR_MAXREG_COUNT
	.align		4
        /*001c*/ 	.byte	0x03, 0x1b
        /*001e*/ 	.short	0x00ff


	//----- nvinfo : EIATTR_MERCURY_ISA_VERSION
	.align		4
        /*0020*/ 	.byte	0x03, 0x5f
        /*0022*/ 	.short	0x0101


	//----- nvinfo : EIATTR_VRC_CTA_INIT_COUNT
	.align		4
        /*0024*/ 	.byte	0x02, 0x4a
	.zero		1
	.zero		1


	//----- nvinfo : EIATTR_EXIT_INSTR_OFFSETS
	.align		4
        /*0028*/ 	.byte	0x04, 0x1c
        /*002a*/ 	.short	(.L_18 - .L_17)


	//   ....[0]....
.L_17:
        /*002c*/ 	.word	0x00000060


	//   ....[1]....
        /*0030*/ 	.word	0x000000d0


	//----- nvinfo : EIATTR_CBANK_PARAM_SIZE
	.align		4
.L_18:
        /*0034*/ 	.byte	0x03, 0x19
        /*0036*/ 	.short	0x0008


	//----- nvinfo : EIATTR_PARAM_CBANK
	.align		4
        /*0038*/ 	.byte	0x04, 0x0a
        /*003a*/ 	.short	(.L_20 - .L_19)
	.align		4
.L_19:
        /*003c*/ 	.word	index@(.nv.constant0._Z4initPd)
        /*0040*/ 	.short	0x0380
        /*0042*/ 	.short	0x0008


	//----- nvinfo : EIATTR_SW_WAR
	.align		4
.L_20:
        /*0044*/ 	.byte	0x04, 0x36
        /*0046*/ 	.short	(.L_22 - .L_21)
.L_21:
        /*0048*/ 	.word	0x00000008
.L_22:


//--------------------- .nv.info._Z8kahanSumPd    --------------------------
	.section	.nv.info._Z8kahanSumPd,"",@"SHT_CUDA_INFO"
	.sectionflags	@""
	.align	4


	//----- nvinfo : EIATTR_CUDA_API_VERSION
	.align		4
        /*0000*/ 	.byte	0x04, 0x37
        /*0002*/ 	.short	(.L_24 - .L_23)
.L_23:
        /*0004*/ 	.word	0x00000082


	//----- nvinfo : EIATTR_KPARAM_INFO
	.align		4
.L_24:
        /*0008*/ 	.byte	0x04, 0x17
        /*000a*/ 	.short	(.L_26 - .L_25)
.L_25:
        /*000c*/ 	.word	0x00000000
        /*0010*/ 	.short	0x0000
        /*0012*/ 	.short	0x0000
        /*0014*/ 	.byte	0x00, 0xf5, 0x21, 0x00


	//----- nvinfo : EIATTR_SPARSE_MMA_MASK
	.align		4
.L_26:
        /*0018*/ 	.byte	0x03, 0x50
        /*001a*/ 	.short	0x0000


	//----- nvinfo : EIATTR_MAXREG_COUNT
	.align		4
        /*001c*/ 	.byte	0x03, 0x1b
        /*001e*/ 	.short	0x00ff


	//----- nvinfo : EIATTR_NUM_BARRIERS
	.align		4
        /*0020*/ 	.byte	0x02, 0x4c
        /*0022*/ 	.byte	0x01
	.zero		1


	//----- nvinfo : EIATTR_EXTERNS
	.align		4
        /*0024*/ 	.byte	0x04, 0x0f
        /*0026*/ 	.short	(.L_28 - .L_27)


	//   ....[0]....
	.align		4
.L_27:
        /*0028*/ 	.word	index@(vprintf)


	//----- nvinfo : EIATTR_MERCURY_ISA_VERSION
	.align		4
.L_28:
        /*002c*/ 	.byte	0x03, 0x5f
        /*002e*/ 	.short	0x0101


	//----- nvinfo : EIATTR_VRC_CTA_INIT_COUNT
	.align		4
        /*0030*/ 	.byte	0x02, 0x4a
	.zero		1
	.zero		1


	//----- nvinfo : EIATTR_SYSCALL_OFFSETS
	.align		4
        /*0034*/ 	.byte	0x04, 0x46
        /*0036*/ 	.short	(.L_30 - .L_29)


	//   ....[0]....
.L_29:
        /*0038*/ 	.word	0x00000220


	//----- nvinfo : EIATTR_EXIT_INSTR_OFFSETS
	.align		4
.L_30:
        /*003c*/ 	.byte	0x04, 0x1c
        /*003e*/ 	.short	(.L_32 - .L_31)


	//   ....[0]....
.L_31:
        /*0040*/ 	.word	0x00000190


	//   ....[1]....
        /*0044*/ 	.word	0x00000230


	//----- nvinfo : EIATTR_CRS_STACK_SIZE
	.align		4
.L_32:
        /*0048*/ 	.byte	0x04, 0x1e
        /*004a*/ 	.short	(.L_34 - .L_33)
.L_33:
        /*004c*/ 	.word	0x00000000


	//----- nvinfo : EIATTR_CBANK_PARAM_SIZE
	.align		4
.L_34:
        /*0050*/ 	.byte	0x03, 0x19
        /*0052*/ 	.short	0x0008


	//----- nvinfo : EIATTR_PARAM_CBANK
	.align		4
        /*0054*/ 	.byte	0x04, 0x0a
        /*0056*/ 	.short	(.L_36 - .L_35)
	.align		4
.L_35:
        /*0058*/ 	.word	index@(.nv.constant0._Z8kahanSumPd)
        /*005c*/ 	.short	0x0380
        /*005e*/ 	.short	0x0008


	//----- nvinfo : EIATTR_SW_WAR
	.align		4
.L_36:
        /*0060*/ 	.byte	0x04, 0x36
        /*0062*/ 	.short	(.L_38 - .L_37)
.L_37:
        /*0064*/ 	.word	0x00000008
.L_38:


//--------------------- .nv.callgraph             --------------------------
	.section	.nv.callgraph,"",@"SHT_CUDA_CALLGRAPH"
	.align	4
	.sectionentsize	8
	.align		4
        /*0000*/ 	.word	0x00000000
	.align		4
        /*0004*/ 	.word	0xffffffff
	.align		4
        /*0008*/ 	.word	index@(_Z8kahanSumPd)
	.align		4
        /*000c*/ 	.word	index@(vprintf)
	.align		4
        /*0010*/ 	.word	0x00000000
	.align		4
        /*0014*/ 	.word	0xfffffffe
	.align		4
        /*0018*/ 	.word	0x00000000
	.align		4
        /*001c*/ 	.word	0xfffffffd
	.align		4
        /*0020*/ 	.word	0x00000000
	.align		4
        /*0024*/ 	.word	0xfffffffc


//--------------------- .nv.constant4             --------------------------
	.section	.nv.constant4,"a",@progbits
	.align	8
	.align		8
.nv.constant4:
        /*0000*/ 	.dword	$str
	.align		8
        /*0008*/ 	.dword	vprintf


//--------------------- .text._Z4initPd           --------------------------
	.section	.text._Z4initPd,"ax",@progbits
	.align	128
        .global         _Z4initPd
        .type           _Z4initPd,@function
        .size           _Z4initPd,(.L_x_3 - _Z4initPd)
        .other          _Z4initPd,@"STO_CUDA_ENTRY STV_DEFAULT"
_Z4initPd:
.text._Z4initPd:
[----:B------:R-:W-:Y:S01]  /*0000*/  LDC R1, c[0x0][0x37c] ;  /* 0x0000df00ff017b82 */ /* 0x000fe20000000800 */
[----:B------:R-:W0:Y:S07]  /*0010*/  S2R R7, SR_TID.X ;  /* 0x0000000000077919 */ /* 0x000e2e0000002100 */
[----:B------:R-:W0:Y:S08]  /*0020*/  S2UR UR4, SR_CTAID.X ;  /* 0x00000000000479c3 */ /* 0x000e300000002500 */
[----:B------:R-:W0:Y:S02]  /*0030*/  LDC R0, c[0x0][0x360] ;  /* 0x0000d800ff007b82 */ /* 0x000e240000000800 */
[----:B0-----:R-:W-:-:S05]  /*0040*/  IMAD R7, R0, UR4, R7 ;  /* 0x0000000400077c24 */ /* 0x001fca000f8e0207 */
[----:B------:R-:W-:-:S13]  /*0050*/  ISETP.GT.U32.AND P0, PT, R7, 0x9, PT ;  /* 0x000000090700780c */ /* 0x000fda0003f04070 */
[----:B------:R-:W-:Y:S05]  /*0060*/  @P0 EXIT ;  /* 0x000000000000094d */ /* 0x000fea0003800000 */
[----:B------:R-:W0:Y:S01]  /*0070*/  LDC.64 R2, c[0x0][0x380] ;  /* 0x0000e000ff027b82 */ /* 0x000e220000000a00 */
[----:B------:R-:W1:Y:S01]  /*0080*/  LDCU.64 UR4, c[0x0][0x358] ;  /* 0x00006b00ff0477ac */ /* 0x000e620008000a00 */
[----:B------:R-:W-:Y:S01]  /*0090*/  HFMA2 R4, -RZ, RZ, -0.0027332305908203125, -0.002735137939453125 ;  /* 0x9999999aff047431 */ /* 0x000fe200000001ff */
[----:B------:R-:W-:Y:S01]  /*00a0*/  MOV R5, 0x3fb99999 ;  /* 0x3fb9999900057802 */ /* 0x000fe20000000f00 */
[----:B0-----:R-:W-:-:S05]  /*00b0*/  IMAD.WIDE.U32 R2, R7, 0x8, R2 ;  /* 0x0000000807027825 */ /* 0x001fca00078e0002 */
[----:B-1----:R-:W-:Y:S01]  /*00c0*/  STG.E.64 desc[UR4][R2.64], R4 ;  /* 0x0000000402007986 */ /* 0x002fe2000c101b04 */
[----:B------:R-:W-:Y:S05]  /*00d0*/  EXIT ;  /* 0x000000000000794d */ /* 0x000fea0003800000 */
.L_x_0:
[----:B------:R-:W-:-:S00]  /*00e0*/  BRA `(.L_x_0) ;  /* 0xfffffffc00fc7947 */ /* 0x000fc0000383ffff */
[----:B------:R-:W-:-:S00]  /*00f0*/  NOP ;  /* 0x0000000000007918 */ /* 0x000fc00000000000 */
        /* <DEDUP_REMOVED lines=8> */
.L_x_3:


//--------------------- .text._Z8kahanSumPd       --------------------------
	.section	.text._Z8kahanSumPd,"ax",@progbits
	.align	128
        .global         _Z8kahanSumPd
        .type           _Z8kahanSumPd,@function
        .size           _Z8kahanSumPd,(.L_x_4 - _Z8kahanSumPd)
        .other          _Z8kahanSumPd,@"STO_CUDA_ENTRY STV_DEFAULT"
_Z8kahanSumPd:
.text._Z8kahanSumPd:
[----:B------:R-:W0:Y:S01]  /*0000*/  LDC R1, c[0x0][0x37c] ;  /* 0x0000df00ff017b82 */ /* 0x000e220000000800 */
[----:B------:R-:W1:Y:S01]  /*0010*/  S2R R5, SR_TID.X ;  /* 0x0000000000057919 */ /* 0x000e620000002100 */
[----:B------:R-:W2:Y:S06]  /*0020*/  LDCU UR7, c[0x0][0x2fc] ;  /* 0x00005f80ff0777ac */ /* 0x000eac0008000800 */
[----:B------:R-:W1:Y:S01]  /*0030*/  S2UR UR4, SR_CTAID.X ;  /* 0x00000000000479c3 */ /* 0x000e620000002500 */
[----:B0-----:R-:W-:-:S07]  /*0040*/  VIADD R1, R1, 0xfffffff8 ;  /* 0xfffffff801017836 */ /* 0x001fce0000000000 */
[----:B------:R-:W1:Y:S02]  /*0050*/  LDC R0, c[0x0][0x360] ;  /* 0x0000d800ff007b82 */ /* 0x000e640000000800 */
[----:B-1----:R-:W-:Y:S01]  /*0060*/  IMAD R5, R0, UR4, R5 ;  /* 0x0000000400057c24 */ /* 0x002fe2000f8e0205 */
[----:B------:R-:W0:Y:S04]  /*0070*/  LDCU.64 UR4, c[0x0][0x358] ;  /* 0x00006b00ff0477ac */ /* 0x000e280008000a00 */
[----:B------:R-:W-:-:S13]  /*0080*/  ISETP.GT.U32.AND P1, PT, R5, 0x9, PT ;  /* 0x000000090500780c */ /* 0x000fda0003f24070 */
[----:B------:R-:W1:Y:S02]  /*0090*/  @!P1 LDC.64 R2, c[0x0][0x380] ;  /* 0x0000e000ff029b82 */ /* 0x000e640000000a00 */
[----:B-1----:R-:W-:-:S06]  /*00a0*/  @!P1 IMAD.WIDE.U32 R2, R5, 0x8, R2 ;  /* 0x0000000805029825 */ /* 0x002fcc00078e0002 */
[----:B0-----:R-:W3:Y:S01]  /*00b0*/  @!P1 LDG.E.64 R2, desc[UR4][R2.64] ;  /* 0x0000000402029981 */ /* 0x001ee2000c1e1b00 */
[----:B------:R-:W0:Y:S01]  /*00c0*/  S2UR UR5, SR_CgaCtaId ;  /* 0x00000000000579c3 */ /* 0x000e220000008800 */
[----:B------:R-:W-:Y:S01]  /*00d0*/  CS2R R8, SRZ ;  /* 0x0000000000087805 */ /* 0x000fe2000001ff00 */
[----:B------:R-:W-:Y:S01]  /*00e0*/  UMOV UR4, 0x400 ;  /* 0x0000040000047882 */ /* 0x000fe20000000000 */
[----:B------:R-:W-:Y:S01]  /*00f0*/  CS2R R10, SRZ ;  /* 0x00000000000a7805 */ /* 0x000fe2000001ff00 */
[----:B------:R-:W1:Y:S01]  /*0100*/  LDCU UR6, c[0x0][0x2f8] ;  /* 0x00005f00ff0677ac */ /* 0x000e620008000800 */
[----:B------:R-:W-:Y:S01]  /*0110*/  ISETP.NE.AND P0, PT, R5, RZ, PT ;  /* 0x000000ff0500720c */ /* 0x000fe20003f05270 */
[----:B0-----:R-:W-:Y:S01]  /*0120*/  ULEA UR4, UR5, UR4, 0x18 ;  /* 0x0000000405047291 */ /* 0x001fe2000f8ec0ff */
[----:B---3--:R-:W-:-:S08]  /*0130*/  @!P1 DADD R8, RZ, R2 ;  /* 0x00000000ff089229 */ /* 0x008fd00000000002 */
[----:B------:R-:W-:Y:S01]  /*0140*/  @!P1 DADD R10, -R2, R8 ;  /* 0x00000000020a9229 */ /* 0x000fe20000000108 */
[----:B-1----:R-:W-:-:S05]  /*0150*/  IADD3 R6, P1, PT, R1, UR6, RZ ;  /* 0x0000000601067c10 */ /* 0x002fca000ff3e0ff */
[----:B--2---:R-:W-:Y:S01]  /*0160*/  IMAD.X R7, RZ, RZ, UR7, P1 ;  /* 0x00000007ff077e24 */ /* 0x004fe200088e06ff */
[----:B------:R0:W-:Y:S01]  /*0170*/  STS.128 [UR4], R8 ;  /* 0x00000008ff007988 */ /* 0x0001e20008000c04 */
[----:B------:R-:W-:Y:S06]  /*0180*/  BAR.SYNC.DEFER_BLOCKING 0x0 ;  /* 0x0000000000007b1d */ /* 0x000fec0000010000 */
[----:B------:R-:W-:Y:S05]  /*0190*/  @P0 EXIT ;  /* 0x000000000000094d */ /* 0x000fea0003800000 */
[----:B------:R-:W1:Y:S01]  /*01a0*/  LDS.64 R2, [UR4] ;  /* 0x00000004ff027984 */ /* 0x000e620008000a00 */
[----:B------:R-:W-:Y:S01]  /*01b0*/  MOV R0, 0x8 ;  /* 0x0000000800007802 */ /* 0x000fe20000000f00 */
[----:B------:R-:W2:Y:S03]  /*01c0*/  LDCU.64 UR4, c[0x4][URZ] ;  /* 0x01000000ff0477ac */ /* 0x000ea60008000a00 */
[----:B0-----:R0:W3:Y:S01]  /*01d0*/  LDC.64 R8, c[0x4][R0] ;  /* 0x0100000000087b82 */ /* 0x0010e20000000a00 */
[----:B--2---:R-:W-:Y:S02]  /*01e0*/  IMAD.U32 R4, RZ, RZ, UR4 ;  /* 0x00000004ff047e24 */ /* 0x004fe4000f8e00ff */
[----:B------:R-:W-:Y:S01]  /*01f0*/  IMAD.U32 R5, RZ, RZ, UR5 ;  /* 0x00000005ff057e24 */ /* 0x000fe2000f8e00ff */
[----:B-1----:R0:W-:Y:S06]  /*0200*/  STL.64 [R1], R2 ;  /* 0x0000000201007387 */ /* 0x0021ec0000100a00 */
[----:B------:R-:W-:-:S07]  /*0210*/  LEPC R20, `(.L_x_1) ;  /* 0x000000001014794e */ /* 0x000fce0000000000 */
[----:B0--3--:R-:W-:Y:S05]  /*0220*/  CALL.ABS.NOINC R8 ;  /* 0x0000000008007343 */ /* 0x009fea0003c00000 */
.L_x_1:
[----:B------:R-:W-:Y:S05]  /*0230*/  EXIT ;  /* 0x000000000000794d */ /* 0x000fea0003800000 */
.L_x_2:
        /* <DEDUP_REMOVED lines=12> */
.L_x_4:


//--------------------- .nv.global.init           --------------------------
	.section	.nv.global.init,"aw",@progbits
.nv.global.init:
	.type		$str,@object
	.size		$str,(.L_0 - $str)
$str:
        /*0000*/ 	.byte	0x4b, 0x61, 0x68, 0x61, 0x6e, 0x20, 0x73, 0x75, 0x6d, 0x3a, 0x20, 0x25, 0x6c, 0x66, 0x0a, 0x00
.L_0:


//--------------------- .nv.shared.reserved.0     --------------------------
	.section	.nv.shared.reserved.0,"aw",@nobits
	.weak		__nv_reservedSMEM_offset_0_alias
	.size		__nv_reservedSMEM_offset_0_alias, 0, 64
	.other		__nv_reservedSMEM_offset_0_alias,@"STO_CUDA_RESERVED_SHARED STV_DEFAULT"
__nv_reservedSMEM_offset_0_alias:
	.zero		0
	.zero		64


//--------------------- .nv.shared._Z8kahanSumPd  --------------------------
	.section	.nv.shared._Z8kahanSumPd,"aw",@nobits
	.sectionflags	@""
	.align	8
.nv.shared._Z8kahanSumPd:
	.zero		1040


//--------------------- .nv.constant0._Z4initPd   --------------------------
	.section	.nv.constant0._Z4initPd,"a",@progbits
	.sectionflags	@""
	.align	4
.nv.constant0._Z4initPd:
	.zero		904


//--------------------- .nv.constant0._Z8kahanSumPd --------------------------
	.section	.nv.constant0._Z8kahanSumPd,"a",@progbits
	.sectionflags	@""
	.align	4
.nv.constant0._Z8kahanSumPd:
	.zero		904


//--------------------- SYMBOLS --------------------------

	.type		.nv.reservedSmem.offset0,@object
	.size		.nv.reservedSmem.offset0,0x4
	.type		.nv.reservedSmem.cap,@object
	.size		.nv.reservedSmem.cap,0x4
	.type		vprintf,@function
